	.headerflags	@"EF_CUDA_TEXMODE_UNIFIED EF_CUDA_64BIT_ADDRESS EF_CUDA_ACCELERATORS EF_CUDA_SM90 EF_CUDA_VIRTUAL_SM(EF_CUDA_SM90)"
	.elftype	@"ET_EXEC"


//--------------------- .nv.info                  --------------------------
	.section	.nv.info,"",@"SHT_CUDA_INFO"
	.align	4


	//----- nvinfo : EIATTR_REGCOUNT
	.align		4
        /*0000*/ 	.byte	0x04, 0x2f
        /*0002*/ 	.short	(.L_1 - .L_0)
	.align		4
.L_0:
        /*0004*/ 	.word	index@(triton_poi_fused_mul_repeat_11)
        /*0008*/ 	.word	0x00000010


	//----- nvinfo : EIATTR_MIN_STACK_SIZE
	.align		4
.L_1:
        /*000c*/ 	.byte	0x04, 0x12
        /*000e*/ 	.short	(.L_3 - .L_2)
	.align		4
.L_2:
        /*0010*/ 	.word	index@(triton_poi_fused_mul_repeat_11)
        /*0014*/ 	.word	0x00000000


	//----- nvinfo : EIATTR_FRAME_SIZE
	.align		4
.L_3:
        /*0018*/ 	.byte	0x04, 0x11
        /*001a*/ 	.short	(.L_5 - .L_4)
	.align		4
.L_4:
        /*001c*/ 	.word	index@(triton_poi_fused_mul_repeat_11)
        /*0020*/ 	.word	0x00000000


	//----- nvinfo : EIATTR_MIN_STACK_SIZE
	.align		4
.L_5:
        /*0024*/ 	.byte	0x04, 0x12
        /*0026*/ 	.short	(.L_7 - .L_6)
	.align		4
.L_6:
        /*0028*/ 	.word	index@(triton_poi_fused_mul_repeat_11)
        /*002c*/ 	.word	0x00000000
.L_7:


//--------------------- .nv.info.triton_poi_fused_mul_repeat_11 --------------------------
	.section	.nv.info.triton_poi_fused_mul_repeat_11,"",@"SHT_CUDA_INFO"
	.sectionflags	@""
	.align	4


	//----- nvinfo : EIATTR_CUDA_API_VERSION
	.align		4
        /*0000*/ 	.byte	0x04, 0x37
        /*0002*/ 	.short	(.L_9 - .L_8)
.L_8:
        /*0004*/ 	.word	0x0000007c


	//----- nvinfo : EIATTR_KPARAM_INFO
	.align		4
.L_9:
        /*0008*/ 	.byte	0x04, 0x17
        /*000a*/ 	.short	(.L_11 - .L_10)
.L_10:
        /*000c*/ 	.word	0x00000000
        /*0010*/ 	.short	0x0003
        /*0012*/ 	.short	0x0018
        /*0014*/ 	.byte	0x00, 0xf0, 0x11, 0x00


	//----- nvinfo : EIATTR_KPARAM_INFO
	.align		4
.L_11:
        /*0018*/ 	.byte	0x04, 0x17
        /*001a*/ 	.short	(.L_13 - .L_12)
.L_12:
        /*001c*/ 	.word	0x00000000
        /*0020*/ 	.short	0x0002
        /*0022*/ 	.short	0x0010
        /*0024*/ 	.byte	0x00, 0xf4, 0x21, 0x00


	//----- nvinfo : EIATTR_KPARAM_INFO
	.align		4
.L_13:
        /*0028*/ 	.byte	0x04, 0x17
        /*002a*/ 	.short	(.L_15 - .L_14)
.L_14:
        /*002c*/ 	.word	0x00000000
        /*0030*/ 	.short	0x0001
        /*0032*/ 	.short	0x0008
        /*0034*/ 	.byte	0x00, 0xf4, 0x21, 0x00


	//----- nvinfo : EIATTR_KPARAM_INFO
	.align		4
.L_15:
        /*0038*/ 	.byte	0x04, 0x17
        /*003a*/ 	.short	(.L_17 - .L_16)
.L_16:
        /*003c*/ 	.word	0x00000000
        /*0040*/ 	.short	0x0000
        /*0042*/ 	.short	0x0000
        /*0044*/ 	.byte	0x00, 0xf4, 0x21, 0x00


	//----- nvinfo : EIATTR_SPARSE_MMA_MASK
	.align		4
.L_17:
        /*0048*/ 	.byte	0x03, 0x50
        /*004a*/ 	.short	0x0000


	//----- nvinfo : EIATTR_MAXREG_COUNT
	.align		4
        /*004c*/ 	.byte	0x03, 0x1b
        /*004e*/ 	.short	0x00ff


	//----- nvinfo : EIATTR_EXIT_INSTR_OFFSETS
	.align		4
        /*0050*/ 	.byte	0x04, 0x1c
        /*0052*/ 	.short	(.L_19 - .L_18)


	//   ....[0]....
.L_18:
        /*0054*/ 	.word	0x00000240


	//----- nvinfo : EIATTR_REQNTID
	.align		4
.L_19:
        /*0058*/ 	.byte	0x04, 0x10
        /*005a*/ 	.short	(.L_21 - .L_20)
.L_20:
        /*005c*/ 	.word	0x00000080
        /*0060*/ 	.word	0x00000001
        /*0064*/ 	.word	0x00000001


	//----- nvinfo : EIATTR_CBANK_PARAM_SIZE
	.align		4
.L_21:
        /*0068*/ 	.byte	0x03, 0x19
        /*006a*/ 	.short	0x001c


	//----- nvinfo : EIATTR_PARAM_CBANK
	.align		4
        /*006c*/ 	.byte	0x04, 0x0a
        /*006e*/ 	.short	(.L_23 - .L_22)
	.align		4
.L_22:
        /*0070*/ 	.word	index@(.nv.constant0.triton_poi_fused_mul_repeat_11)
        /*0074*/ 	.short	0x0210
        /*0076*/ 	.short	0x001c


	//----- nvinfo : EIATTR_SW_WAR
	.align		4
.L_23:
        /*0078*/ 	.byte	0x04, 0x36
        /*007a*/ 	.short	(.L_25 - .L_24)
.L_24:
        /*007c*/ 	.word	0x00000008
.L_25:


//--------------------- .nv.callgraph             --------------------------
	.section	.nv.callgraph,"",@"SHT_CUDA_CALLGRAPH"
	.align	4
	.sectionentsize	8
	.align		4
        /*0000*/ 	.word	0x00000000
	.align		4
        /*0004*/ 	.word	0xffffffff
	.align		4
        /*0008*/ 	.word	0x00000000
	.align		4
        /*000c*/ 	.word	0xfffffffe
	.align		4
        /*0010*/ 	.word	0x00000000
	.align		4
        /*0014*/ 	.word	0xfffffffd
	.align		4
        /*0018*/ 	.word	0x00000000
	.align		4
        /*001c*/ 	.word	0xfffffffc


//--------------------- .text.triton_poi_fused_mul_repeat_11 --------------------------
	.section	.text.triton_poi_fused_mul_repeat_11,"ax",@progbits
	.align	128
        .global         triton_poi_fused_mul_repeat_11
        .type           triton_poi_fused_mul_repeat_11,@function
        .size           triton_poi_fused_mul_repeat_11,(.L_x_1 - triton_poi_fused_mul_repeat_11)
        .other          triton_poi_fused_mul_repeat_11,@"STO_CUDA_ENTRY STV_DEFAULT"
triton_poi_fused_mul_repeat_11:
.text.triton_poi_fused_mul_repeat_11:
[----:B------:R-:W-:Y:S01]  /*0000*/  LDC R1, c[0x0][0x28] ;  /* 0x00000a00ff017b82 */ /* 0x000fe20000000800 */
[----:B------:R-:W1:Y:S07]  /*0010*/  S2R R0, SR_TID.X ;  /* 0x0000000000007919 */ /* 0x000e6e0000002100 */
[----:B------:R-:W2:Y:S01]  /*0020*/  LDC.64 R4, c[0x0][0x210] ;  /* 0x00008400ff047b82 */ /* 0x000ea20000000a00 */
[----:B------:R-:W-:Y:S01]  /*0030*/  ULDC.64 UR4, c[0x0][0x208] ;  /* 0x0000820000047ab9 */ /* 0x000fe20000000a00 */
[----:B------:R-:W3:Y:S06]  /*0040*/  S2R R3, SR_CTAID.X ;  /* 0x0000000000037919 */ /* 0x000eec0000002500 */
[----:B------:R-:W4:Y:S01]  /*0050*/  LDC.64 R6, c[0x0][0x218] ;  /* 0x00008600ff067b82 */ /* 0x000f220000000a00 */
[----:B-1----:R-:W-:-:S05]  /*0060*/  IMAD.SHL.U32 R0, R0, 0x2, RZ ;  /* 0x0000000200007824 */ /* 0x002fca00078e00ff */
[----:B------:R-:W-:-:S05]  /*0070*/  LOP3.LUT R0, R0, 0xfe, RZ, 0xc0, !PT ;  /* 0x000000fe00007812 */ /* 0x000fca00078ec0ff */
[----:B---3--:R-:W-:-:S04]  /*0080*/  IMAD R9, R3, 0x100, R0 ;  /* 0x0000010003097824 */ /* 0x008fc800078e0200 */
[----:B--2---:R-:W-:-:S06]  /*0090*/  IMAD.WIDE R4, R9, 0x4, R4 ;  /* 0x0000000409047825 */ /* 0x004fcc00078e0204 */
[----:B------:R-:W2:Y:S01]  /*00a0*/  LDG.E.64 R4, desc[UR4][R4.64] ;  /* 0x0000000404047981 */ /* 0x000ea2000c1e1b00 */
[----:B------:R-:W-:Y:S01]  /*00b0*/  SHF.R.S32.HI R0, RZ, 0x1f, R9 ;  /* 0x0000001fff007819 */ /* 0x000fe20000011409 */
[C---:B----4-:R-:W-:Y:S01]  /*00c0*/  IMAD.WIDE R6, R9.reuse, 0x4, R6 ;  /* 0x0000000409067825 */ /* 0x050fe200078e0206 */
[----:B------:R-:W-:Y:S02]  /*00d0*/  SHF.R.S32.HI R13, RZ, 0x17, R3 ;  /* 0x00000017ff0d7819 */ /* 0x000fe40000011403 */
[----:B------:R-:W-:Y:S01]  /*00e0*/  LEA.HI R8, R0, R9, RZ, 0x7 ;  /* 0x0000000900087211 */ /* 0x000fe200078f38ff */
[----:B------:R-:W-:Y:S01]  /*00f0*/  VIADD R0, R9, 0x1 ;  /* 0x0000000109007836 */ /* 0x000fe20000000000 */
[----:B------:R-:W-:Y:S01]  /*0100*/  SGXT R13, R13, 0x1 ;  /* 0x000000010d0d781a */ /* 0x000fe20000000200 */
[----:B------:R-:W1:Y:S01]  /*0110*/  LDC.64 R2, c[0x0][0x220] ;  /* 0x00008800ff027b82 */ /* 0x000e620000000a00 */
[----:B------:R-:W-:Y:S02]  /*0120*/  SHF.R.S32.HI R10, RZ, 0x7, R8 ;  /* 0x00000007ff0a7819 */ /* 0x000fe40000011408 */
[----:B------:R-:W-:-:S02]  /*0130*/  LEA.HI R13, R13, R0, RZ, 0x7 ;  /* 0x000000000d0d7211 */ /* 0x000fc400078f38ff */
[----:B------:R-:W-:Y:S02]  /*0140*/  LEA.HI R11, R10, R10, RZ, 0x7 ;  /* 0x0000000a0a0b7211 */ /* 0x000fe400078f38ff */
[----:B------:R-:W-:Y:S02]  /*0150*/  LOP3.LUT R8, R8, 0xffffff80, RZ, 0xc0, !PT ;  /* 0xffffff8008087812 */ /* 0x000fe400078ec0ff */
[----:B------:R-:W-:Y:S02]  /*0160*/  LOP3.LUT R11, R11, 0xffffff80, RZ, 0xc0, !PT ;  /* 0xffffff800b0b7812 */ /* 0x000fe400078ec0ff */
[----:B------:R-:W-:Y:S01]  /*0170*/  LOP3.LUT R13, R13, 0xffffff80, RZ, 0xc0, !PT ;  /* 0xffffff800d0d7812 */ /* 0x000fe200078ec0ff */
[----:B------:R-:W-:Y:S02]  /*0180*/  IMAD.IADD R8, R9, 0x1, -R8 ;  /* 0x0000000109087824 */ /* 0x000fe400078e0a08 */
[----:B------:R-:W-:Y:S02]  /*0190*/  IMAD.IADD R11, R10, 0x1, -R11 ;  /* 0x000000010a0b7824 */ /* 0x000fe400078e0a0b */
[----:B------:R-:W-:-:S03]  /*01a0*/  IMAD.IADD R0, R0, 0x1, -R13 ;  /* 0x0000000100007824 */ /* 0x000fc600078e0a0d */
[C---:B------:R-:W-:Y:S02]  /*01b0*/  ISETP.EQ.AND P0, PT, R11.reuse, R8, PT ;  /* 0x000000080b00720c */ /* 0x040fe40003f02270 */
[----:B------:R-:W-:Y:S02]  /*01c0*/  ISETP.EQ.AND P1, PT, R11, R0, PT ;  /* 0x000000000b00720c */ /* 0x000fe40003f22270 */
[----:B------:R-:W-:Y:S01]  /*01d0*/  SEL R11, RZ, 0x3f800000, !P0 ;  /* 0x3f800000ff0b7807 */ /* 0x000fe20004000000 */
[----:B-1----:R-:W-:Y:S01]  /*01e0*/  IMAD.WIDE R2, R9, 0x4, R2 ;  /* 0x0000000409027825 */ /* 0x002fe200078e0202 */
[----:B------:R-:W-:-:S03]  /*01f0*/  SEL R0, RZ, 0x3f800000, !P1 ;  /* 0x3f800000ff007807 */ /* 0x000fc60004800000 */
[----:B--2---:R-:W-:Y:S02]  /*0200*/  FMUL R4, R4, R11 ;  /* 0x0000000b04047220 */ /* 0x004fe40000400000 */
[----:B------:R-:W-:-:S05]  /*0210*/  FMUL R5, R5, R0 ;  /* 0x0000000005057220 */ /* 0x000fca0000400000 */
[----:B------:R-:W-:Y:S04]  /*0220*/  STG.E.64 desc[UR4][R6.64], R4 ;  /* 0x0000000406007986 */ /* 0x000fe8000c101b04 */
[----:B------:R-:W-:Y:S01]  /*0230*/  STG.E.64 desc[UR4][R2.64], R4 ;  /* 0x0000000402007986 */ /* 0x000fe2000c101b04 */
[----:B------:R-:W-:Y:S05]  /*0240*/  EXIT ;  /* 0x000000000000794d */ /* 0x000fea0003800000 */
.L_x_0:
[----:B------:R-:W-:-:S00]  /*0250*/  BRA `(.L_x_0) ;  /* 0xfffffffc00fc7947 */ /* 0x000fc0000383ffff */
[----:B------:R-:W-:-:S00]  /*0260*/  NOP ;  /* 0x0000000000007918 */ /* 0x000fc00000000000 */
        /* <DEDUP_REMOVED lines=9> */
.L_x_1:


//--------------------- .nv.constant0.triton_poi_fused_mul_repeat_11 --------------------------
	.section	.nv.constant0.triton_poi_fused_mul_repeat_11,"a",@progbits
	.sectionflags	@""
	.align	4
.nv.constant0.triton_poi_fused_mul_repeat_11:
	.zero		556
